//
// Generated by NVIDIA NVVM Compiler
//
// Compiler Build ID: CL-36424714
// Cuda compilation tools, release 13.0, V13.0.88
// Based on NVVM 20.0.0
//

.version 9.0
.target sm_100
.address_size 64

	// .globl	_Z24reset_particles_per_cellPii

.visible .entry _Z24reset_particles_per_cellPii(
	.param .u64 .ptr .align 1 _Z24reset_particles_per_cellPii_param_0,
	.param .u32 _Z24reset_particles_per_cellPii_param_1
)
{
	.reg .pred 	%p<2>;
	.reg .b32 	%r<7>;
	.reg .b64 	%rd<5>;

	ld.param.u64 	%rd1, [_Z24reset_particles_per_cellPii_param_0];
	ld.param.u32 	%r2, [_Z24reset_particles_per_cellPii_param_1];
	mov.u32 	%r3, %ctaid.x;
	mov.u32 	%r4, %ntid.x;
	mov.u32 	%r5, %tid.x;
	mad.lo.s32 	%r1, %r3, %r4, %r5;
	setp.ge.s32 	%p1, %r1, %r2;
	@%p1 bra 	$L__BB0_2;
	cvta.to.global.u64 	%rd2, %rd1;
	mul.wide.s32 	%rd3, %r1, 4;
	add.s64 	%rd4, %rd2, %rd3;
	mov.b32 	%r6, 0;
	st.global.u32 	[%rd4], %r6;
$L__BB0_2:
	ret;

}
	// .globl	_Z21populate_grid_indicesPfS_PiiS0_iii
.visible .entry _Z21populate_grid_indicesPfS_PiiS0_iii(
	.param .u64 .ptr .align 1 _Z21populate_grid_indicesPfS_PiiS0_iii_param_0,
	.param .u64 .ptr .align 1 _Z21populate_grid_indicesPfS_PiiS0_iii_param_1,
	.param .u64 .ptr .align 1 _Z21populate_grid_indicesPfS_PiiS0_iii_param_2,
	.param .u32 _Z21populate_grid_indicesPfS_PiiS0_iii_param_3,
	.param .u64 .ptr .align 1 _Z21populate_grid_indicesPfS_PiiS0_iii_param_4,
	.param .u32 _Z21populate_grid_indicesPfS_PiiS0_iii_param_5,
	.param .u32 _Z21populate_grid_indicesPfS_PiiS0_iii_param_6,
	.param .u32 _Z21populate_grid_indicesPfS_PiiS0_iii_param_7
)
{
	.reg .pred 	%p<3>;
	.reg .b32 	%r<13>;
	.reg .b32 	%f<5>;
	.reg .b64 	%rd<16>;

	ld.param.u64 	%rd1, [_Z21populate_grid_indicesPfS_PiiS0_iii_param_0];
	ld.param.u64 	%rd2, [_Z21populate_grid_indicesPfS_PiiS0_iii_param_1];
	ld.param.u64 	%rd3, [_Z21populate_grid_indicesPfS_PiiS0_iii_param_2];
	ld.param.u32 	%r6, [_Z21populate_grid_indicesPfS_PiiS0_iii_param_3];
	ld.param.u64 	%rd4, [_Z21populate_grid_indicesPfS_PiiS0_iii_param_4];
	ld.param.u32 	%r4, [_Z21populate_grid_indicesPfS_PiiS0_iii_param_5];
	ld.param.u32 	%r5, [_Z21populate_grid_indicesPfS_PiiS0_iii_param_6];
	mov.u32 	%r7, %ctaid.x;
	mov.u32 	%r8, %ntid.x;
	mov.u32 	%r9, %tid.x;
	mad.lo.s32 	%r1, %r7, %r8, %r9;
	setp.ge.s32 	%p1, %r1, %r6;
	@%p1 bra 	$L__BB1_3;
	cvta.to.global.u64 	%rd5, %rd1;
	cvta.to.global.u64 	%rd6, %rd2;
	cvta.to.global.u64 	%rd7, %rd4;
	mul.wide.s32 	%rd8, %r1, 4;
	add.s64 	%rd9, %rd5, %rd8;
	ld.global.f32 	%f1, [%rd9];
	add.s64 	%rd10, %rd6, %rd8;
	ld.global.f32 	%f2, [%rd10];
	mul.f32 	%f3, %f1, 0f3D800000;
	cvt.rzi.s32.f32 	%r10, %f3;
	mul.f32 	%f4, %f2, 0f3D800000;
	cvt.rzi.s32.f32 	%r11, %f4;
	mad.lo.s32 	%r2, %r11, %r5, %r10;
	mul.wide.s32 	%rd11, %r2, 4;
	add.s64 	%rd12, %rd7, %rd11;
	atom.global.add.u32 	%r3, [%rd12], 1;
	setp.ge.s32 	%p2, %r3, %r4;
	@%p2 bra 	$L__BB1_3;
	mad.lo.s32 	%r12, %r2, %r4, %r3;
	cvta.to.global.u64 	%rd13, %rd3;
	mul.wide.s32 	%rd14, %r12, 4;
	add.s64 	%rd15, %rd13, %rd14;
	st.global.u32 	[%rd15], %r1;
$L__BB1_3:
	ret;

}


// ===== COMPILED SASS (sm_100) =====

	.target	sm_100

	.elftype	@"ET_EXEC"


//--------------------- .note.nv.tkinfo           --------------------------
	.section	.note.nv.tkinfo,"",@"SHT_NOTE"
	.sectionflags	@"SHF_NOTE_NV_TKINFO"
	.tkinfo
        /*0018*/ 	.word	0x00000002
        /*0030*/ 	.string	""
        /*0030*/ 	.string	"ptxas"
        /*0030*/ 	.string	"Cuda compilation tools, release 13.0, V13.0.88"
        /*0030*/ 	.string	"Build cuda_13.0.r13.0/compiler.36424714_0"
        /*0030*/ 	.string	"-arch sm_100 -m 64 "



//--------------------- .note.nv.cuinfo           --------------------------
	.section	.note.nv.cuinfo,"",@"SHT_NOTE"
	.sectionflags	@"SHF_NOTE_NV_CUINFO"
        /*0018*/ 	.short	0x0002
        /*001a*/ 	.short	0x0064
        /*001c*/ 	.short	0x0082
	.zero		2


//--------------------- .nv.info                  --------------------------
	.section	.nv.info,"",@"SHT_CUDA_INFO"
	.align	4


	//----- nvinfo : EIATTR_REGCOUNT
	.align		4
        /*0000*/ 	.byte	0x04, 0x2f
        /*0002*/ 	.short	(.L_1 - .L_0)
	.align		4
.L_0:
        /*0004*/ 	.word	index@(_Z24reset_particles_per_cellPii)
        /*0008*/ 	.word	0x00000008


	//----- nvinfo : EIATTR_FRAME_SIZE
	.align		4
.L_1:
        /*000c*/ 	.byte	0x04, 0x11
        /*000e*/ 	.short	(.L_3 - .L_2)
	.align		4
.L_2:
        /*0010*/ 	.word	index@(_Z24reset_particles_per_cellPii)
        /*0014*/ 	.word	0x00000000


	//----- nvinfo : EIATTR_REGCOUNT
	.align		4
.L_3:
        /*0018*/ 	.byte	0x04, 0x2f
        /*001a*/ 	.short	(.L_5 - .L_4)
	.align		4
.L_4:
        /*001c*/ 	.word	index@(_Z21populate_grid_indicesPfS_PiiS0_iii)
        /*0020*/ 	.word	0x00000010


	//----- nvinfo : EIATTR_FRAME_SIZE
	.align		4
.L_5:
        /*0024*/ 	.byte	0x04, 0x11
        /*0026*/ 	.short	(.L_7 - .L_6)
	.align		4
.L_6:
        /*0028*/ 	.word	index@(_Z21populate_grid_indicesPfS_PiiS0_iii)
        /*002c*/ 	.word	0x00000000


	//----- nvinfo : EIATTR_MIN_STACK_SIZE
	.align		4
.L_7:
        /*0030*/ 	.byte	0x04, 0x12
        /*0032*/ 	.short	(.L_9 - .L_8)
	.align		4
.L_8:
        /*0034*/ 	.word	index@(_Z21populate_grid_indicesPfS_PiiS0_iii)
        /*0038*/ 	.word	0x00000000


	//----- nvinfo : EIATTR_MIN_STACK_SIZE
	.align		4
.L_9:
        /*003c*/ 	.byte	0x04, 0x12
        /*003e*/ 	.short	(.L_11 - .L_10)
	.align		4
.L_10:
        /*0040*/ 	.word	index@(_Z24reset_particles_per_cellPii)
        /*0044*/ 	.word	0x00000000
.L_11:


//--------------------- .nv.compat                --------------------------
	.section	.nv.compat,"",@"SHT_CUDA_COMPAT_INFO"
	.align	4
        /*0000*/ 	.byte	0x02, 0x09, 0x00, 0x00, 0x02, 0x02, 0x01, 0x00, 0x02, 0x05, 0x05, 0x00, 0x03, 0x07, 0x01, 0x01
        /*0010*/ 	.byte	0x02, 0x03, 0x00, 0x00, 0x02, 0x06, 0x01, 0x00, 0x04, 0x0b, 0x08, 0x00, 0x09, 0x00, 0x00, 0x00
        /*0020*/ 	.byte	0x00, 0x00, 0x00, 0x00


//--------------------- .nv.info._Z21populate_grid_indicesPfS_PiiS0_iii --------------------------
	.section	.nv.info._Z21populate_grid_indicesPfS_PiiS0_iii,"",@"SHT_CUDA_INFO"
	.sectionflags	@""
	.align	4


	//----- nvinfo : EIATTR_CUDA_API_VERSION
	.align		4
        /*0000*/ 	.byte	0x04, 0x37
        /*0002*/ 	.short	(.L_13 - .L_12)
.L_12:
        /*0004*/ 	.word	0x00000082


	//----- nvinfo : EIATTR_KPARAM_INFO
	.align		4
.L_13:
        /*0008*/ 	.byte	0x04, 0x17
        /*000a*/ 	.short	(.L_15 - .L_14)
.L_14:
        /*000c*/ 	.word	0x00000000
        /*0010*/ 	.short	0x0007
        /*0012*/ 	.short	0x0030
        /*0014*/ 	.byte	0x00, 0xf0, 0x11, 0x00


	//----- nvinfo : EIATTR_KPARAM_INFO
	.align		4
.L_15:
        /*0018*/ 	.byte	0x04, 0x17
        /*001a*/ 	.short	(.L_17 - .L_16)
.L_16:
        /*001c*/ 	.word	0x00000000
        /*0020*/ 	.short	0x0006
        /*0022*/ 	.short	0x002c
        /*0024*/ 	.byte	0x00, 0xf0, 0x11, 0x00


	//----- nvinfo : EIATTR_KPARAM_INFO
	.align		4
.L_17:
        /*0028*/ 	.byte	0x04, 0x17
        /*002a*/ 	.short	(.L_19 - .L_18)
.L_18:
        /*002c*/ 	.word	0x00000000
        /*0030*/ 	.short	0x0005
        /*0032*/ 	.short	0x0028
        /*0034*/ 	.byte	0x00, 0xf0, 0x11, 0x00


	//----- nvinfo : EIATTR_KPARAM_INFO
	.align		4
.L_19:
        /*0038*/ 	.byte	0x04, 0x17
        /*003a*/ 	.short	(.L_21 - .L_20)
.L_20:
        /*003c*/ 	.word	0x00000000
        /*0040*/ 	.short	0x0004
        /*0042*/ 	.short	0x0020
        /*0044*/ 	.byte	0x00, 0xf5, 0x21, 0x00


	//----- nvinfo : EIATTR_KPARAM_INFO
	.align		4
.L_21:
        /*0048*/ 	.byte	0x04, 0x17
        /*004a*/ 	.short	(.L_23 - .L_22)
.L_22:
        /*004c*/ 	.word	0x00000000
        /*0050*/ 	.short	0x0003
        /*0052*/ 	.short	0x0018
        /*0054*/ 	.byte	0x00, 0xf0, 0x11, 0x00


	//----- nvinfo : EIATTR_KPARAM_INFO
	.align		4
.L_23:
        /*0058*/ 	.byte	0x04, 0x17
        /*005a*/ 	.short	(.L_25 - .L_24)
.L_24:
        /*005c*/ 	.word	0x00000000
        /*0060*/ 	.short	0x0002
        /*0062*/ 	.short	0x0010
        /*0064*/ 	.byte	0x00, 0xf5, 0x21, 0x00


	//----- nvinfo : EIATTR_KPARAM_INFO
	.align		4
.L_25:
        /*0068*/ 	.byte	0x04, 0x17
        /*006a*/ 	.short	(.L_27 - .L_26)
.L_26:
        /*006c*/ 	.word	0x00000000
        /*0070*/ 	.short	0x0001
        /*0072*/ 	.short	0x0008
        /*0074*/ 	.byte	0x00, 0xf5, 0x21, 0x00


	//----- nvinfo : EIATTR_KPARAM_INFO
	.align		4
.L_27:
        /*0078*/ 	.byte	0x04, 0x17
        /*007a*/ 	.short	(.L_29 - .L_28)
.L_28:
        /*007c*/ 	.word	0x00000000
        /*0080*/ 	.short	0x0000
        /*0082*/ 	.short	0x0000
        /*0084*/ 	.byte	0x00, 0xf5, 0x21, 0x00


	//----- nvinfo : EIATTR_SPARSE_MMA_MASK
	.align		4
.L_29:
        /*0088*/ 	.byte	0x03, 0x50
        /*008a*/ 	.short	0x0000


	//----- nvinfo : EIATTR_MAXREG_COUNT
	.align		4
        /*008c*/ 	.byte	0x03, 0x1b
        /*008e*/ 	.short	0x00ff


	//----- nvinfo : EIATTR_MERCURY_ISA_VERSION
	.align		4
        /*0090*/ 	.byte	0x03, 0x5f
        /*0092*/ 	.short	0x0101


	//----- nvinfo : EIATTR_VRC_CTA_INIT_COUNT
	.align		4
        /*0094*/ 	.byte	0x02, 0x4a
	.zero		1
	.zero		1


	//----- nvinfo : EIATTR_EXIT_INSTR_OFFSETS
	.align		4
        /*0098*/ 	.byte	0x04, 0x1c
        /*009a*/ 	.short	(.L_31 - .L_30)


	//   ....[0]....
.L_30:
        /*009c*/ 	.word	0x00000070


	//   ....[1]....
        /*00a0*/ 	.word	0x000001a0


	//   ....[2]....
        /*00a4*/ 	.word	0x000001f0


	//----- nvinfo : EIATTR_CBANK_PARAM_SIZE
	.align		4
.L_31:
        /*00a8*/ 	.byte	0x03, 0x19
        /*00aa*/ 	.short	0x0034


	//----- nvinfo : EIATTR_PARAM_CBANK
	.align		4
        /*00ac*/ 	.byte	0x04, 0x0a
        /*00ae*/ 	.short	(.L_33 - .L_32)
	.align		4
.L_32:
        /*00b0*/ 	.word	index@(.nv.constant0._Z21populate_grid_indicesPfS_PiiS0_iii)
        /*00b4*/ 	.short	0x0380
        /*00b6*/ 	.short	0x0034


	//----- nvinfo : EIATTR_SW_WAR
	.align		4
.L_33:
        /*00b8*/ 	.byte	0x04, 0x36
        /*00ba*/ 	.short	(.L_35 - .L_34)
.L_34:
        /*00bc*/ 	.word	0x00000008
.L_35:


//--------------------- .nv.info._Z24reset_particles_per_cellPii --------------------------
	.section	.nv.info._Z24reset_particles_per_cellPii,"",@"SHT_CUDA_INFO"
	.sectionflags	@""
	.align	4


	//----- nvinfo : EIATTR_CUDA_API_VERSION
	.align		4
        /*0000*/ 	.byte	0x04, 0x37
        /*0002*/ 	.short	(.L_37 - .L_36)
.L_36:
        /*0004*/ 	.word	0x00000082


	//----- nvinfo : EIATTR_KPARAM_INFO
	.align		4
.L_37:
        /*0008*/ 	.byte	0x04, 0x17
        /*000a*/ 	.short	(.L_39 - .L_38)
.L_38:
        /*000c*/ 	.word	0x00000000
        /*0010*/ 	.short	0x0001
        /*0012*/ 	.short	0x0008
        /*0014*/ 	.byte	0x00, 0xf0, 0x11, 0x00


	//----- nvinfo : EIATTR_KPARAM_INFO
	.align		4
.L_39:
        /*0018*/ 	.byte	0x04, 0x17
        /*001a*/ 	.short	(.L_41 - .L_40)
.L_40:
        /*001c*/ 	.word	0x00000000
        /*0020*/ 	.short	0x0000
        /*0022*/ 	.short	0x0000
        /*0024*/ 	.byte	0x00, 0xf5, 0x21, 0x00


	//----- nvinfo : EIATTR_SPARSE_MMA_MASK
	.align		4
.L_41:
        /*0028*/ 	.byte	0x03, 0x50
        /*002a*/ 	.short	0x0000


	//----- nvinfo : EIATTR_MAXREG_COUNT
	.align		4
        /*002c*/ 	.byte	0x03, 0x1b
        /*002e*/ 	.short	0x00ff


	//----- nvinfo : EIATTR_MERCURY_ISA_VERSION
	.align		4
        /*0030*/ 	.byte	0x03, 0x5f
        /*0032*/ 	.short	0x0101


	//----- nvinfo : EIATTR_VRC_CTA_INIT_COUNT
	.align		4
        /*0034*/ 	.byte	0x02, 0x4a
	.zero		1
	.zero		1


	//----- nvinfo : EIATTR_EXIT_INSTR_OFFSETS
	.align		4
        /*0038*/ 	.byte	0x04, 0x1c
        /*003a*/ 	.short	(.L_43 - .L_42)


	//   ....[0]....
.L_42:
        /*003c*/ 	.word	0x00000070


	//   ....[1]....
        /*0040*/ 	.word	0x000000c0


	//----- nvinfo : EIATTR_CBANK_PARAM_SIZE
	.align		4
.L_43:
        /*0044*/ 	.byte	0x03, 0x19
        /*0046*/ 	.short	0x000c


	//----- nvinfo : EIATTR_PARAM_CBANK
	.align		4
        /*0048*/ 	.byte	0x04, 0x0a
        /*004a*/ 	.short	(.L_45 - .L_44)
	.align		4
.L_44:
        /*004c*/ 	.word	index@(.nv.constant0._Z24reset_particles_per_cellPii)
        /*0050*/ 	.short	0x0380
        /*0052*/ 	.short	0x000c


	//----- nvinfo : EIATTR_SW_WAR
	.align		4
.L_45:
        /*0054*/ 	.byte	0x04, 0x36
        /*0056*/ 	.short	(.L_47 - .L_46)
.L_46:
        /*0058*/ 	.word	0x00000008
.L_47:


//--------------------- .nv.callgraph             --------------------------
	.section	.nv.callgraph,"",@"SHT_CUDA_CALLGRAPH"
	.align	4
	.sectionentsize	8
	.align		4
        /*0000*/ 	.word	0x00000000
	.align		4
        /*0004*/ 	.word	0xffffffff
	.align		4
        /*0008*/ 	.word	0x00000000
	.align		4
        /*000c*/ 	.word	0xfffffffe
	.align		4
        /*0010*/ 	.word	0x00000000
	.align		4
        /*0014*/ 	.word	0xfffffffd
	.align		4
        /*0018*/ 	.word	0x00000000
	.align		4
        /*001c*/ 	.word	0xfffffffc


//--------------------- .text._Z21populate_grid_indicesPfS_PiiS0_iii --------------------------
	.section	.text._Z21populate_grid_indicesPfS_PiiS0_iii,"ax",@progbits
	.align	128
        .global         _Z21populate_grid_indicesPfS_PiiS0_iii
        .type           _Z21populate_grid_indicesPfS_PiiS0_iii,@function
        .size           _Z21populate_grid_indicesPfS_PiiS0_iii,(.L_x_2 - _Z21populate_grid_indicesPfS_PiiS0_iii)
        .other          _Z21populate_grid_indicesPfS_PiiS0_iii,@"STO_CUDA_ENTRY STV_DEFAULT"
_Z21populate_grid_indicesPfS_PiiS0_iii:
.text._Z21populate_grid_indicesPfS_PiiS0_iii:
[----:B------:R-:W-:Y:S01]  /*0000*/  LDC R1, c[0x0][0x37c] ;  /* 0x0000df00ff017b82 */ /* 0x000fe20000000800 */
[----:B------:R-:W0:Y:S07]  /*0010*/  S2R R0, SR_TID.X ;  /* 0x0000000000007919 */ /* 0x000e2e0000002100 */
[----:B------:R-:W0:Y:S01]  /*0020*/  S2UR UR4, SR_CTAID.X ;  /* 0x00000000000479c3 */ /* 0x000e220000002500 */
[----:B------:R-:W1:Y:S07]  /*0030*/  LDCU UR5, c[0x0][0x398] ;  /* 0x00007300ff0577ac */ /* 0x000e6e0008000800 */
[----:B------:R-:W0:Y:S02]  /*0040*/  LDC R9, c[0x0][0x360] ;  /* 0x0000d800ff097b82 */ /* 0x000e240000000800 */
[----:B0-----:R-:W-:-:S05]  /*0050*/  IMAD R9, R9, UR4, R0 ;  /* 0x0000000409097c24 */ /* 0x001fca000f8e0200 */
[----:B-1----:R-:W-:-:S13]  /*0060*/  ISETP.GE.AND P0, PT, R9, UR5, PT ;  /* 0x0000000509007c0c */ /* 0x002fda000bf06270 */
[----:B------:R-:W-:Y:S05]  /*0070*/  @P0 EXIT ;  /* 0x000000000000094d */ /* 0x000fea0003800000 */
[----:B------:R-:W0:Y:S01]  /*0080*/  LDC.64 R2, c[0x0][0x380] ;  /* 0x0000e000ff027b82 */ /* 0x000e220000000a00 */
[----:B------:R-:W1:Y:S01]  /*0090*/  LDCU.64 UR4, c[0x0][0x358] ;  /* 0x00006b00ff0477ac */ /* 0x000e620008000a00 */
[----:B------:R-:W2:Y:S06]  /*00a0*/  LDCU.64 UR6, c[0x0][0x3a8] ;  /* 0x00007500ff0677ac */ /* 0x000eac0008000a00 */
[----:B------:R-:W3:Y:S08]  /*00b0*/  LDC.64 R4, c[0x0][0x388] ;  /* 0x0000e200ff047b82 */ /* 0x000ef00000000a00 */
[----:B------:R-:W4:Y:S01]  /*00c0*/  LDC.64 R6, c[0x0][0x3a0] ;  /* 0x0000e800ff067b82 */ /* 0x000f220000000a00 */
[----:B0-----:R-:W-:-:S06]  /*00d0*/  IMAD.WIDE R2, R9, 0x4, R2 ;  /* 0x0000000409027825 */ /* 0x001fcc00078e0202 */
[----:B-1----:R-:W5:Y:S01]  /*00e0*/  LDG.E R2, desc[UR4][R2.64] ;  /* 0x0000000402027981 */ /* 0x002f62000c1e1900 */
[----:B---3--:R-:W-:-:S06]  /*00f0*/  IMAD.WIDE R4, R9, 0x4, R4 ;  /* 0x0000000409047825 */ /* 0x008fcc00078e0204 */
[----:B------:R-:W3:Y:S01]  /*0100*/  LDG.E R4, desc[UR4][R4.64] ;  /* 0x0000000404047981 */ /* 0x000ee2000c1e1900 */
[----:B------:R-:W-:Y:S02]  /*0110*/  HFMA2 R13, -RZ, RZ, 0, 5.9604644775390625e-08 ;  /* 0x00000001ff0d7431 */ /* 0x000fe400000001ff */
[----:B-----5:R-:W-:-:S06]  /*0120*/  FMUL R0, R2, 0.0625 ;  /* 0x3d80000002007820 */ /* 0x020fcc0000400000 */
[----:B------:R-:W-:Y:S01]  /*0130*/  F2I.TRUNC.NTZ R0, R0 ;  /* 0x0000000000007305 */ /* 0x000fe2000020f100 */
[----:B---3--:R-:W-:-:S07]  /*0140*/  FMUL R8, R4, 0.0625 ;  /* 0x3d80000004087820 */ /* 0x008fce0000400000 */
[----:B------:R-:W2:Y:S02]  /*0150*/  F2I.TRUNC.NTZ R11, R8 ;  /* 0x00000008000b7305 */ /* 0x000ea4000020f100 */
[----:B--2---:R-:W-:-:S04]  /*0160*/  IMAD R11, R11, UR7, R0 ;  /* 0x000000070b0b7c24 */ /* 0x004fc8000f8e0200 */
[----:B----4-:R-:W-:-:S05]  /*0170*/  IMAD.WIDE R2, R11, 0x4, R6 ;  /* 0x000000040b027825 */ /* 0x010fca00078e0206 */
[----:B------:R-:W2:Y:S02]  /*0180*/  ATOMG.E.ADD.STRONG.GPU PT, R6, desc[UR4][R2.64], R13 ;  /* 0x8000000d020679a8 */ /* 0x000ea400081ef104 */
[----:B--2---:R-:W-:-:S13]  /*0190*/  ISETP.GE.AND P0, PT, R6, UR6, PT ;  /* 0x0000000606007c0c */ /* 0x004fda000bf06270 */
[----:B------:R-:W-:Y:S05]  /*01a0*/  @P0 EXIT ;  /* 0x000000000000094d */ /* 0x000fea0003800000 */
[----:B------:R-:W0:Y:S01]  /*01b0*/  LDC.64 R2, c[0x0][0x390] ;  /* 0x0000e400ff027b82 */ /* 0x000e220000000a00 */
[----:B------:R-:W-:-:S04]  /*01c0*/  IMAD R11, R11, UR6, R6 ;  /* 0x000000060b0b7c24 */ /* 0x000fc8000f8e0206 */
[----:B0-----:R-:W-:-:S05]  /*01d0*/  IMAD.WIDE R2, R11, 0x4, R2 ;  /* 0x000000040b027825 */ /* 0x001fca00078e0202 */
[----:B------:R-:W-:Y:S01]  /*01e0*/  STG.E desc[UR4][R2.64], R9 ;  /* 0x0000000902007986 */ /* 0x000fe2000c101904 */
[----:B------:R-:W-:Y:S05]  /*01f0*/  EXIT ;  /* 0x000000000000794d */ /* 0x000fea0003800000 */
.L_x_0:
[----:B------:R-:W-:-:S00]  /*0200*/  BRA `(.L_x_0) ;  /* 0xfffffffc00fc7947 */ /* 0x000fc0000383ffff */
[----:B------:R-:W-:-:S00]  /*0210*/  NOP ;  /* 0x0000000000007918 */ /* 0x000fc00000000000 */
        /* <DEDUP_REMOVED lines=14> */
.L_x_2:


//--------------------- .text._Z24reset_particles_per_cellPii --------------------------
	.section	.text._Z24reset_particles_per_cellPii,"ax",@progbits
	.align	128
        .global         _Z24reset_particles_per_cellPii
        .type           _Z24reset_particles_per_cellPii,@function
        .size           _Z24reset_particles_per_cellPii,(.L_x_3 - _Z24reset_particles_per_cellPii)
        .other          _Z24reset_particles_per_cellPii,@"STO_CUDA_ENTRY STV_DEFAULT"
_Z24reset_particles_per_cellPii:
.text._Z24reset_particles_per_cellPii:
        /* <DEDUP_REMOVED lines=10> */
[----:B0-----:R-:W-:-:S05]  /*00a0*/  IMAD.WIDE R2, R5, 0x4, R2 ;  /* 0x0000000405027825 */ /* 0x001fca00078e0202 */
[----:B-1----:R-:W-:Y:S01]  /*00b0*/  STG.E desc[UR4][R2.64], RZ ;  /* 0x000000ff02007986 */ /* 0x002fe2000c101904 */
[----:B------:R-:W-:Y:S05]  /*00c0*/  EXIT ;  /* 0x000000000000794d */ /* 0x000fea0003800000 */
.L_x_1:
        /* <DEDUP_REMOVED lines=11> */
.L_x_3:


//--------------------- .nv.shared.reserved.0     --------------------------
	.section	.nv.shared.reserved.0,"aw",@nobits
	.weak		__nv_reservedSMEM_offset_0_alias
	.size		__nv_reservedSMEM_offset_0_alias, 0, 64
	.other		__nv_reservedSMEM_offset_0_alias,@"STO_CUDA_RESERVED_SHARED STV_DEFAULT"
__nv_reservedSMEM_offset_0_alias:
	.zero		0
	.zero		64


//--------------------- .nv.constant0._Z21populate_grid_indicesPfS_PiiS0_iii --------------------------
	.section	.nv.constant0._Z21populate_grid_indicesPfS_PiiS0_iii,"a",@progbits
	.sectionflags	@""
	.align	4
.nv.constant0._Z21populate_grid_indicesPfS_PiiS0_iii:
	.zero		948


//--------------------- .nv.constant0._Z24reset_particles_per_cellPii --------------------------
	.section	.nv.constant0._Z24reset_particles_per_cellPii,"a",@progbits
	.sectionflags	@""
	.align	4
.nv.constant0._Z24reset_particles_per_cellPii:
	.zero		908


//--------------------- SYMBOLS --------------------------

	.type		.nv.reservedSmem.offset0,@object
	.size		.nv.reservedSmem.offset0,0x4
